	.headerflags	@"EF_CUDA_TEXMODE_UNIFIED EF_CUDA_64BIT_ADDRESS EF_CUDA_ACCELERATORS EF_CUDA_SM90 EF_CUDA_VIRTUAL_SM(EF_CUDA_SM90)"
	.elftype	@"ET_EXEC"


//--------------------- .nv.info                  --------------------------
	.section	.nv.info,"",@"SHT_CUDA_INFO"
	.align	4


	//----- nvinfo : EIATTR_REGCOUNT
	.align		4
        /*0000*/ 	.byte	0x04, 0x2f
        /*0002*/ 	.short	(.L_1 - .L_0)
	.align		4
.L_0:
        /*0004*/ 	.word	index@(triton_poi_fused_mul_native_group_norm_sigmoid_7)
        /*0008*/ 	.word	0x00000012


	//----- nvinfo : EIATTR_MIN_STACK_SIZE
	.align		4
.L_1:
        /*000c*/ 	.byte	0x04, 0x12
        /*000e*/ 	.short	(.L_3 - .L_2)
	.align		4
.L_2:
        /*0010*/ 	.word	index@(triton_poi_fused_mul_native_group_norm_sigmoid_7)
        /*0014*/ 	.word	0x00000000


	//----- nvinfo : EIATTR_FRAME_SIZE
	.align		4
.L_3:
        /*0018*/ 	.byte	0x04, 0x11
        /*001a*/ 	.short	(.L_5 - .L_4)
	.align		4
.L_4:
        /*001c*/ 	.word	index@(triton_poi_fused_mul_native_group_norm_sigmoid_7)
        /*0020*/ 	.word	0x00000000


	//----- nvinfo : EIATTR_MIN_STACK_SIZE
	.align		4
.L_5:
        /*0024*/ 	.byte	0x04, 0x12
        /*0026*/ 	.short	(.L_7 - .L_6)
	.align		4
.L_6:
        /*0028*/ 	.word	index@(triton_poi_fused_mul_native_group_norm_sigmoid_7)
        /*002c*/ 	.word	0x00000000
.L_7:


//--------------------- .nv.info.triton_poi_fused_mul_native_group_norm_sigmoid_7 --------------------------
	.section	.nv.info.triton_poi_fused_mul_native_group_norm_sigmoid_7,"",@"SHT_CUDA_INFO"
	.sectionflags	@""
	.align	4


	//----- nvinfo : EIATTR_CUDA_API_VERSION
	.align		4
        /*0000*/ 	.byte	0x04, 0x37
        /*0002*/ 	.short	(.L_9 - .L_8)
.L_8:
        /*0004*/ 	.word	0x0000007c


	//----- nvinfo : EIATTR_KPARAM_INFO
	.align		4
.L_9:
        /*0008*/ 	.byte	0x04, 0x17
        /*000a*/ 	.short	(.L_11 - .L_10)
.L_10:
        /*000c*/ 	.word	0x00000000
        /*0010*/ 	.short	0x0006
        /*0012*/ 	.short	0x0030
        /*0014*/ 	.byte	0x00, 0xf0, 0x11, 0x00


	//----- nvinfo : EIATTR_KPARAM_INFO
	.align		4
.L_11:
        /*0018*/ 	.byte	0x04, 0x17
        /*001a*/ 	.short	(.L_13 - .L_12)
.L_12:
        /*001c*/ 	.word	0x00000000
        /*0020*/ 	.short	0x0005
        /*0022*/ 	.short	0x0028
        /*0024*/ 	.byte	0x00, 0xf4, 0x21, 0x00


	//----- nvinfo : EIATTR_KPARAM_INFO
	.align		4
.L_13:
        /*0028*/ 	.byte	0x04, 0x17
        /*002a*/ 	.short	(.L_15 - .L_14)
.L_14:
        /*002c*/ 	.word	0x00000000
        /*0030*/ 	.short	0x0004
        /*0032*/ 	.short	0x0020
        /*0034*/ 	.byte	0x00, 0xf4, 0x21, 0x00


	//----- nvinfo : EIATTR_KPARAM_INFO
	.align		4
.L_15:
        /*0038*/ 	.byte	0x04, 0x17
        /*003a*/ 	.short	(.L_17 - .L_16)
.L_16:
        /*003c*/ 	.word	0x00000000
        /*0040*/ 	.short	0x0003
        /*0042*/ 	.short	0x0018
        /*0044*/ 	.byte	0x00, 0xf4, 0x21, 0x00


	//----- nvinfo : EIATTR_KPARAM_INFO
	.align		4
.L_17:
        /*0048*/ 	.byte	0x04, 0x17
        /*004a*/ 	.short	(.L_19 - .L_18)
.L_18:
        /*004c*/ 	.word	0x00000000
        /*0050*/ 	.short	0x0002
        /*0052*/ 	.short	0x0010
        /*0054*/ 	.byte	0x00, 0xf4, 0x21, 0x00


	//----- nvinfo : EIATTR_KPARAM_INFO
	.align		4
.L_19:
        /*0058*/ 	.byte	0x04, 0x17
        /*005a*/ 	.short	(.L_21 - .L_20)
.L_20:
        /*005c*/ 	.word	0x00000000
        /*0060*/ 	.short	0x0001
        /*0062*/ 	.short	0x0008
        /*0064*/ 	.byte	0x00, 0xf4, 0x21, 0x00


	//----- nvinfo : EIATTR_KPARAM_INFO
	.align		4
.L_21:
        /*0068*/ 	.byte	0x04, 0x17
        /*006a*/ 	.short	(.L_23 - .L_22)
.L_22:
        /*006c*/ 	.word	0x00000000
        /*0070*/ 	.short	0x0000
        /*0072*/ 	.short	0x0000
        /*0074*/ 	.byte	0x00, 0xf4, 0x21, 0x00


	//----- nvinfo : EIATTR_SPARSE_MMA_MASK
	.align		4
.L_23:
        /*0078*/ 	.byte	0x03, 0x50
        /*007a*/ 	.short	0x0000


	//----- nvinfo : EIATTR_MAXREG_COUNT
	.align		4
        /*007c*/ 	.byte	0x03, 0x1b
        /*007e*/ 	.short	0x00ff


	//----- nvinfo : EIATTR_EXIT_INSTR_OFFSETS
	.align		4
        /*0080*/ 	.byte	0x04, 0x1c
        /*0082*/ 	.short	(.L_25 - .L_24)


	//   ....[0]....
.L_24:
        /*0084*/ 	.word	0x00000430


	//----- nvinfo : EIATTR_REQNTID
	.align		4
.L_25:
        /*0088*/ 	.byte	0x04, 0x10
        /*008a*/ 	.short	(.L_27 - .L_26)
.L_26:
        /*008c*/ 	.word	0x00000100
        /*0090*/ 	.word	0x00000001
        /*0094*/ 	.word	0x00000001


	//----- nvinfo : EIATTR_CBANK_PARAM_SIZE
	.align		4
.L_27:
        /*0098*/ 	.byte	0x03, 0x19
        /*009a*/ 	.short	0x0034


	//----- nvinfo : EIATTR_PARAM_CBANK
	.align		4
        /*009c*/ 	.byte	0x04, 0x0a
        /*009e*/ 	.short	(.L_29 - .L_28)
	.align		4
.L_28:
        /*00a0*/ 	.word	index@(.nv.constant0.triton_poi_fused_mul_native_group_norm_sigmoid_7)
        /*00a4*/ 	.short	0x0210
        /*00a6*/ 	.short	0x0034


	//----- nvinfo : EIATTR_SW_WAR
	.align		4
.L_29:
        /*00a8*/ 	.byte	0x04, 0x36
        /*00aa*/ 	.short	(.L_31 - .L_30)
.L_30:
        /*00ac*/ 	.word	0x00000008
.L_31:


//--------------------- .nv.callgraph             --------------------------
	.section	.nv.callgraph,"",@"SHT_CUDA_CALLGRAPH"
	.align	4
	.sectionentsize	8
	.align		4
        /*0000*/ 	.word	0x00000000
	.align		4
        /*0004*/ 	.word	0xffffffff
	.align		4
        /*0008*/ 	.word	0x00000000
	.align		4
        /*000c*/ 	.word	0xfffffffe
	.align		4
        /*0010*/ 	.word	0x00000000
	.align		4
        /*0014*/ 	.word	0xfffffffd
	.align		4
        /*0018*/ 	.word	0x00000000
	.align		4
        /*001c*/ 	.word	0xfffffffc


//--------------------- .text.triton_poi_fused_mul_native_group_norm_sigmoid_7 --------------------------
	.section	.text.triton_poi_fused_mul_native_group_norm_sigmoid_7,"ax",@progbits
	.align	128
        .global         triton_poi_fused_mul_native_group_norm_sigmoid_7
        .type           triton_poi_fused_mul_native_group_norm_sigmoid_7,@function
        .size           triton_poi_fused_mul_native_group_norm_sigmoid_7,(.L_x_1 - triton_poi_fused_mul_native_group_norm_sigmoid_7)
        .other          triton_poi_fused_mul_native_group_norm_sigmoid_7,@"STO_CUDA_ENTRY STV_DEFAULT"
triton_poi_fused_mul_native_group_norm_sigmoid_7:
.text.triton_poi_fused_mul_native_group_norm_sigmoid_7:
[----:B------:R-:W-:Y:S01]  /*0000*/  LDC R1, c[0x0][0x28] ;  /* 0x00000a00ff017b82 */ /* 0x000fe20000000800 */
[----:B------:R-:W1:Y:S07]  /*0010*/  S2R R0, SR_TID.X ;  /* 0x0000000000007919 */ /* 0x000e6e0000002100 */
[----:B------:R-:W2:Y:S01]  /*0020*/  LDC.64 R10, c[0x0][0x220] ;  /* 0x00008800ff0a7b82 */ /* 0x000ea20000000a00 */
[----:B------:R-:W-:Y:S01]  /*0030*/  ULDC.64 UR4, c[0x0][0x208] ;  /* 0x0000820000047ab9 */ /* 0x000fe20000000a00 */
[----:B------:R-:W3:Y:S06]  /*0040*/  S2R R3, SR_CTAID.X ;  /* 0x0000000000037919 */ /* 0x000eec0000002500 */
[----:B------:R-:W4:Y:S08]  /*0050*/  LDC.64 R8, c[0x0][0x218] ;  /* 0x00008600ff087b82 */ /* 0x000f300000000a00 */
[----:B------:R-:W5:Y:S08]  /*0060*/  LDC.64 R4, c[0x0][0x228] ;  /* 0x00008a00ff047b82 */ /* 0x000f700000000a00 */
[----:B------:R-:W5:Y:S01]  /*0070*/  LDC.64 R6, c[0x0][0x230] ;  /* 0x00008c00ff067b82 */ /* 0x000f620000000a00 */
[----:B-1----:R-:W-:-:S04]  /*0080*/  SHF.L.U32 R0, R0, 0x1, RZ ;  /* 0x0000000100007819 */ /* 0x002fc800000006ff */
[----:B------:R-:W-:Y:S02]  /*0090*/  LOP3.LUT R0, R0, 0x1fe, RZ, 0xc0, !PT ;  /* 0x000001fe00007812 */ /* 0x000fe400078ec0ff */
[----:B---3--:R-:W-:Y:S02]  /*00a0*/  SHF.R.S32.HI R13, RZ, 0x16, R3 ;  /* 0x00000016ff0d7819 */ /* 0x008fe40000011403 */
[----:B------:R-:W-:Y:S02]  /*00b0*/  LEA R0, R3, R0, 0x9 ;  /* 0x0000000003007211 */ /* 0x000fe400078e48ff */
[----:B------:R-:W-:Y:S01]  /*00c0*/  SGXT R13, R13, 0x1 ;  /* 0x000000010d0d781a */ /* 0x000fe20000000200 */
[----:B------:R-:W1:Y:S02]  /*00d0*/  LDC.64 R2, c[0x0][0x238] ;  /* 0x00008e00ff027b82 */ /* 0x000e640000000a00 */
[----:B----4-:R-:W-:Y:S01]  /*00e0*/  IMAD.WIDE R8, R0, 0x4, R8 ;  /* 0x0000000400087825 */ /* 0x010fe200078e0208 */
[----:B------:R-:W-:-:S02]  /*00f0*/  LEA.HI R12, R13, R0, RZ, 0xa ;  /* 0x000000000d0c7211 */ /* 0x000fc400078f50ff */
[----:B------:R-:W-:Y:S02]  /*0100*/  LEA.HI R13, R13, R0, RZ, 0xc ;  /* 0x000000000d0d7211 */ /* 0x000fe400078f60ff */
[----:B------:R-:W-:Y:S01]  /*0110*/  SHF.R.S32.HI R12, RZ, 0xa, R12 ;  /* 0x0000000aff0c7819 */ /* 0x000fe2000001140c */
[----:B------:R-:W3:Y:S01]  /*0120*/  LDG.E.64 R8, desc[UR4][R8.64] ;  /* 0x0000000408087981 */ /* 0x000ee2000c1e1b00 */
[----:B------:R-:W-:Y:S02]  /*0130*/  SHF.R.S32.HI R15, RZ, 0xc, R13 ;  /* 0x0000000cff0f7819 */ /* 0x000fe4000001140d */
[----:B------:R-:W-:-:S03]  /*0140*/  LEA.HI R13, R12, R12, RZ, 0x7 ;  /* 0x0000000c0c0d7211 */ /* 0x000fc600078f38ff */
[----:B--2---:R-:W-:Y:S01]  /*0150*/  IMAD.WIDE R10, R15, 0x4, R10 ;  /* 0x000000040f0a7825 */ /* 0x004fe200078e020a */
[----:B------:R-:W-:-:S03]  /*0160*/  LOP3.LUT R13, R13, 0xffffff80, RZ, 0xc0, !PT ;  /* 0xffffff800d0d7812 */ /* 0x000fc600078ec0ff */
[----:B-----5:R-:W-:Y:S01]  /*0170*/  IMAD.WIDE R4, R15, 0x4, R4 ;  /* 0x000000040f047825 */ /* 0x020fe200078e0204 */
[----:B------:R-:W-:Y:S01]  /*0180*/  IADD3 R13, R12, -R13, RZ ;  /* 0x8000000d0c0d7210 */ /* 0x000fe20007ffe0ff */
[----:B------:R-:W3:Y:S04]  /*0190*/  LDG.E.EL R10, desc[UR4][R10.64] ;  /* 0x000000040a0a7981 */ /* 0x000ee8000c2e1900 */
[----:B------:R-:W2:Y:S01]  /*01a0*/  LDG.E.EL R4, desc[UR4][R4.64] ;  /* 0x0000000404047981 */ /* 0x000ea2000c2e1900 */
[----:B0-----:R-:W-:-:S04]  /*01b0*/  IMAD.WIDE R6, R13, 0x4, R6 ;  /* 0x000000040d067825 */ /* 0x001fc800078e0206 */
[----:B-1----:R-:W-:Y:S02]  /*01c0*/  IMAD.WIDE R2, R13, 0x4, R2 ;  /* 0x000000040d027825 */ /* 0x002fe400078e0202 */
[----:B------:R-:W4:Y:S04]  /*01d0*/  LDG.E.EL R6, desc[UR4][R6.64] ;  /* 0x0000000406067981 */ /* 0x000f28000c2e1900 */
[----:B------:R-:W4:Y:S01]  /*01e0*/  LDG.E.EL R3, desc[UR4][R2.64] ;  /* 0x0000000402037981 */ /* 0x000f22000c2e1900 */
[----:B---3--:R-:W-:-:S04]  /*01f0*/  FADD R13, R8, -R10 ;  /* 0x8000000a080d7221 */ /* 0x008fc80000000000 */
[----:B--2---:R-:W-:Y:S01]  /*0200*/  FMUL R12, R4, R13 ;  /* 0x0000000d040c7220 */ /* 0x004fe20000400000 */
[----:B------:R-:W-:-:S04]  /*0210*/  FADD R13, R9, -R10 ;  /* 0x8000000a090d7221 */ /* 0x000fc80000000000 */
[----:B------:R-:W-:Y:S01]  /*0220*/  FMUL R10, R4, R13 ;  /* 0x0000000d040a7220 */ /* 0x000fe20000400000 */
[----:B----4-:R-:W-:-:S03]  /*0230*/  FFMA R12, R6, R12, R3 ;  /* 0x0000000c060c7223 */ /* 0x010fc60000000003 */
[----:B------:R-:W-:Y:S01]  /*0240*/  FFMA R10, R6, R10, R3 ;  /* 0x0000000a060a7223 */ /* 0x000fe20000000003 */
[----:B------:R-:W-:-:S03]  /*0250*/  FADD R8, RZ, -R12 ;  /* 0x8000000cff087221 */ /* 0x000fc60000000000 */
[----:B------:R-:W-:Y:S01]  /*0260*/  FADD R4, RZ, -R10 ;  /* 0x8000000aff047221 */ /* 0x000fe20000000000 */
[----:B------:R-:W-:-:S03]  /*0270*/  FMUL R8, R8, 1.4426950216293334961 ;  /* 0x3fb8aa3b08087820 */ /* 0x000fc60000400000 */
[----:B------:R-:W-:Y:S02]  /*0280*/  FMUL R4, R4, 1.4426950216293334961 ;  /* 0x3fb8aa3b04047820 */ /* 0x000fe40000400000 */
[----:B------:R-:W-:-:S03]  /*0290*/  FSETP.GEU.AND P0, PT, R8, -126, PT ;  /* 0xc2fc00000800780b */ /* 0x000fc60003f0e000 */
[----:B------:R-:W-:-:S10]  /*02a0*/  FSETP.GEU.AND P1, PT, R4, -126, PT ;  /* 0xc2fc00000400780b */ /* 0x000fd40003f2e000 */
[----:B------:R-:W-:-:S03]  /*02b0*/  @!P0 FMUL R8, R8, 0.5 ;  /* 0x3f00000008088820 */ /* 0x000fc60000400000 */
[----:B------:R-:W-:Y:S01]  /*02c0*/  @!P1 FMUL R4, R4, 0.5 ;  /* 0x3f00000004049820 */ /* 0x000fe20000400000 */
[----:B------:R-:W0:Y:S08]  /*02d0*/  MUFU.EX2 R2, R8 ;  /* 0x0000000800027308 */ /* 0x000e300000000800 */
[----:B------:R-:W1:Y:S01]  /*02e0*/  MUFU.EX2 R3, R4 ;  /* 0x0000000400037308 */ /* 0x000e620000000800 */
[----:B0-----:R-:W-:-:S04]  /*02f0*/  @!P0 FMUL R2, R2, R2 ;  /* 0x0000000202028220 */ /* 0x001fc80000400000 */
[----:B------:R-:W-:Y:S01]  /*0300*/  FADD R5, R2, 1 ;  /* 0x3f80000002057421 */ /* 0x000fe20000000000 */
[----:B-1----:R-:W-:-:S04]  /*0310*/  @!P1 FMUL R3, R3, R3 ;  /* 0x0000000303039220 */ /* 0x002fc80000400000 */
[----:B------:R-:W-:Y:S01]  /*0320*/  FADD R6, R3, 1 ;  /* 0x3f80000003067421 */ /* 0x000fe20000000000 */
[----:B------:R-:W-:Y:S01]  /*0330*/  FSETP.GT.AND P0, PT, R5, 8.50705917302346158658e+37, PT ;  /* 0x7e8000000500780b */ /* 0x000fe20003f04000 */
[----:B------:R-:W0:Y:S03]  /*0340*/  LDC.64 R2, c[0x0][0x210] ;  /* 0x00008400ff027b82 */ /* 0x000e260000000a00 */
[----:B------:R-:W-:Y:S01]  /*0350*/  FSETP.GT.AND P1, PT, R6, 8.50705917302346158658e+37, PT ;  /* 0x7e8000000600780b */ /* 0x000fe20003f24000 */
[----:B------:R-:W-:-:S08]  /*0360*/  HFMA2.MMA R9, -RZ, RZ, 1.625, 0 ;  /* 0x3e800000ff097435 */ /* 0x000fd000000001ff */
[----:B------:R-:W-:-:S04]  /*0370*/  @P0 FMUL R5, R5, 0.25 ;  /* 0x3e80000005050820 */ /* 0x000fc80000400000 */
[----:B------:R-:W-:Y:S02]  /*0380*/  @P1 FMUL R6, R6, 0.25 ;  /* 0x3e80000006061820 */ /* 0x000fe40000400000 */
[----:B------:R-:W1:Y:S08]  /*0390*/  MUFU.RCP R5, R5 ;  /* 0x0000000500057308 */ /* 0x000e700000001000 */
[----:B------:R-:W2:Y:S01]  /*03a0*/  MUFU.RCP R6, R6 ;  /* 0x0000000600067308 */ /* 0x000ea20000001000 */
[----:B------:R-:W-:-:S02]  /*03b0*/  FSEL R4, R9, 1, P0 ;  /* 0x3f80000009047808 */ /* 0x000fc40000000000 */
[----:B------:R-:W-:-:S03]  /*03c0*/  FSEL R9, R9, 1, P1 ;  /* 0x3f80000009097808 */ /* 0x000fc60000800000 */
[----:B-1----:R-:W-:Y:S01]  /*03d0*/  FMUL R7, R5, R4 ;  /* 0x0000000405077220 */ /* 0x002fe20000400000 */
[----:B0-----:R-:W-:-:S04]  /*03e0*/  IMAD.WIDE R2, R0, 0x4, R2 ;  /* 0x0000000400027825 */ /* 0x001fc800078e0202 */
[----:B------:R-:W-:Y:S01]  /*03f0*/  FMUL R8, R12, R7 ;  /* 0x000000070c087220 */ /* 0x000fe20000400000 */
[----:B--2---:R-:W-:-:S04]  /*0400*/  FMUL R9, R6, R9 ;  /* 0x0000000906097220 */ /* 0x004fc80000400000 */
[----:B------:R-:W-:-:S05]  /*0410*/  FMUL R9, R10, R9 ;  /* 0x000000090a097220 */ /* 0x000fca0000400000 */
[----:B------:R-:W-:Y:S01]  /*0420*/  STG.E.64 desc[UR4][R2.64], R8 ;  /* 0x0000000802007986 */ /* 0x000fe2000c101b04 */
[----:B------:R-:W-:Y:S05]  /*0430*/  EXIT ;  /* 0x000000000000794d */ /* 0x000fea0003800000 */
.L_x_0:
[----:B------:R-:W-:-:S00]  /*0440*/  BRA `(.L_x_0) ;  /* 0xfffffffc00fc7947 */ /* 0x000fc0000383ffff */
[----:B------:R-:W-:-:S00]  /*0450*/  NOP ;  /* 0x0000000000007918 */ /* 0x000fc00000000000 */
        /* <DEDUP_REMOVED lines=10> */
.L_x_1:


//--------------------- .nv.constant0.triton_poi_fused_mul_native_group_norm_sigmoid_7 --------------------------
	.section	.nv.constant0.triton_poi_fused_mul_native_group_norm_sigmoid_7,"a",@progbits
	.sectionflags	@""
	.align	4
.nv.constant0.triton_poi_fused_mul_native_group_norm_sigmoid_7:
	.zero		580
